//
// Generated by NVIDIA NVVM Compiler
//
// Compiler Build ID: CL-36424714
// Cuda compilation tools, release 13.0, V13.0.88
// Based on NVVM 20.0.0
//

.version 9.0
.target sm_100
.address_size 64

	// .globl	_Z9HistohramPiS_i
// _ZZ15KernelBlockScanPiS_E3arr has been demoted

.visible .entry _Z9HistohramPiS_i(
	.param .u64 .ptr .align 1 _Z9HistohramPiS_i_param_0,
	.param .u64 .ptr .align 1 _Z9HistohramPiS_i_param_1,
	.param .u32 _Z9HistohramPiS_i_param_2
)
{
	.reg .pred 	%p<7>;
	.reg .b32 	%r<41>;
	.reg .b64 	%rd<23>;

	ld.param.u64 	%rd3, [_Z9HistohramPiS_i_param_0];
	ld.param.u64 	%rd4, [_Z9HistohramPiS_i_param_1];
	ld.param.u32 	%r12, [_Z9HistohramPiS_i_param_2];
	cvta.to.global.u64 	%rd1, %rd3;
	cvta.to.global.u64 	%rd2, %rd4;
	mov.u32 	%r13, %ntid.x;
	mov.u32 	%r14, %ctaid.x;
	mov.u32 	%r15, %tid.x;
	mad.lo.s32 	%r39, %r13, %r14, %r15;
	mov.u32 	%r16, %nctaid.x;
	mul.lo.s32 	%r2, %r13, %r16;
	setp.ge.s32 	%p1, %r39, %r12;
	@%p1 bra 	$L__BB0_7;
	add.s32 	%r17, %r39, %r2;
	max.s32 	%r18, %r12, %r17;
	setp.lt.s32 	%p2, %r17, %r12;
	selp.u32 	%r19, 1, 0, %p2;
	add.s32 	%r20, %r17, %r19;
	sub.s32 	%r21, %r18, %r20;
	div.u32 	%r22, %r21, %r2;
	add.s32 	%r3, %r22, %r19;
	and.b32  	%r23, %r3, 3;
	setp.eq.s32 	%p3, %r23, 3;
	@%p3 bra 	$L__BB0_4;
	add.s32 	%r24, %r3, 1;
	and.b32  	%r25, %r24, 3;
	neg.s32 	%r37, %r25;
$L__BB0_3:
	.pragma "nounroll";
	mul.wide.s32 	%rd5, %r39, 4;
	add.s64 	%rd6, %rd2, %rd5;
	ld.global.u32 	%r26, [%rd6];
	mul.wide.s32 	%rd7, %r26, 4;
	add.s64 	%rd8, %rd1, %rd7;
	atom.global.add.u32 	%r27, [%rd8], 1;
	add.s32 	%r39, %r39, %r2;
	add.s32 	%r37, %r37, 1;
	setp.ne.s32 	%p4, %r37, 0;
	@%p4 bra 	$L__BB0_3;
$L__BB0_4:
	setp.lt.u32 	%p5, %r3, 3;
	@%p5 bra 	$L__BB0_7;
	mul.wide.s32 	%rd13, %r2, 4;
	shl.b32 	%r36, %r2, 2;
$L__BB0_6:
	mul.wide.s32 	%rd9, %r39, 4;
	add.s64 	%rd10, %rd2, %rd9;
	ld.global.u32 	%r28, [%rd10];
	mul.wide.s32 	%rd11, %r28, 4;
	add.s64 	%rd12, %rd1, %rd11;
	atom.global.add.u32 	%r29, [%rd12], 1;
	add.s64 	%rd14, %rd10, %rd13;
	ld.global.u32 	%r30, [%rd14];
	mul.wide.s32 	%rd15, %r30, 4;
	add.s64 	%rd16, %rd1, %rd15;
	atom.global.add.u32 	%r31, [%rd16], 1;
	add.s64 	%rd17, %rd14, %rd13;
	ld.global.u32 	%r32, [%rd17];
	mul.wide.s32 	%rd18, %r32, 4;
	add.s64 	%rd19, %rd1, %rd18;
	atom.global.add.u32 	%r33, [%rd19], 1;
	add.s64 	%rd20, %rd17, %rd13;
	ld.global.u32 	%r34, [%rd20];
	mul.wide.s32 	%rd21, %r34, 4;
	add.s64 	%rd22, %rd1, %rd21;
	atom.global.add.u32 	%r35, [%rd22], 1;
	add.s32 	%r39, %r36, %r39;
	setp.lt.s32 	%p6, %r39, %r12;
	@%p6 bra 	$L__BB0_6;
$L__BB0_7:
	ret;

}
	// .globl	_Z9CountSortPiS_S_i
.visible .entry _Z9CountSortPiS_S_i(
	.param .u64 .ptr .align 1 _Z9CountSortPiS_S_i_param_0,
	.param .u64 .ptr .align 1 _Z9CountSortPiS_S_i_param_1,
	.param .u64 .ptr .align 1 _Z9CountSortPiS_S_i_param_2,
	.param .u32 _Z9CountSortPiS_S_i_param_3
)
{
	.reg .pred 	%p<7>;
	.reg .b32 	%r<41>;
	.reg .b64 	%rd<35>;

	ld.param.u64 	%rd4, [_Z9CountSortPiS_S_i_param_0];
	ld.param.u64 	%rd5, [_Z9CountSortPiS_S_i_param_1];
	ld.param.u64 	%rd6, [_Z9CountSortPiS_S_i_param_2];
	ld.param.u32 	%r12, [_Z9CountSortPiS_S_i_param_3];
	cvta.to.global.u64 	%rd1, %rd6;
	cvta.to.global.u64 	%rd2, %rd4;
	cvta.to.global.u64 	%rd3, %rd5;
	mov.u32 	%r13, %ntid.x;
	mov.u32 	%r14, %ctaid.x;
	mov.u32 	%r15, %tid.x;
	mad.lo.s32 	%r39, %r13, %r14, %r15;
	mov.u32 	%r16, %nctaid.x;
	mul.lo.s32 	%r2, %r13, %r16;
	setp.ge.s32 	%p1, %r39, %r12;
	@%p1 bra 	$L__BB1_7;
	add.s32 	%r17, %r39, %r2;
	max.s32 	%r18, %r12, %r17;
	setp.lt.s32 	%p2, %r17, %r12;
	selp.u32 	%r19, 1, 0, %p2;
	add.s32 	%r20, %r17, %r19;
	sub.s32 	%r21, %r18, %r20;
	div.u32 	%r22, %r21, %r2;
	add.s32 	%r3, %r22, %r19;
	and.b32  	%r23, %r3, 3;
	setp.eq.s32 	%p3, %r23, 3;
	@%p3 bra 	$L__BB1_4;
	add.s32 	%r24, %r3, 1;
	and.b32  	%r25, %r24, 3;
	neg.s32 	%r37, %r25;
$L__BB1_3:
	.pragma "nounroll";
	mul.wide.s32 	%rd7, %r39, 4;
	add.s64 	%rd8, %rd3, %rd7;
	ld.global.u32 	%r26, [%rd8];
	mul.wide.s32 	%rd9, %r26, 4;
	add.s64 	%rd10, %rd2, %rd9;
	atom.global.add.u32 	%r27, [%rd10], -1;
	mul.wide.s32 	%rd11, %r27, 4;
	add.s64 	%rd12, %rd1, %rd11;
	st.global.u32 	[%rd12+-4], %r26;
	add.s32 	%r39, %r39, %r2;
	add.s32 	%r37, %r37, 1;
	setp.ne.s32 	%p4, %r37, 0;
	@%p4 bra 	$L__BB1_3;
$L__BB1_4:
	setp.lt.u32 	%p5, %r3, 3;
	@%p5 bra 	$L__BB1_7;
	mul.wide.s32 	%rd19, %r2, 4;
	shl.b32 	%r36, %r2, 2;
$L__BB1_6:
	mul.wide.s32 	%rd13, %r39, 4;
	add.s64 	%rd14, %rd3, %rd13;
	ld.global.u32 	%r28, [%rd14];
	mul.wide.s32 	%rd15, %r28, 4;
	add.s64 	%rd16, %rd2, %rd15;
	atom.global.add.u32 	%r29, [%rd16], -1;
	mul.wide.s32 	%rd17, %r29, 4;
	add.s64 	%rd18, %rd1, %rd17;
	st.global.u32 	[%rd18+-4], %r28;
	add.s64 	%rd20, %rd14, %rd19;
	ld.global.u32 	%r30, [%rd20];
	mul.wide.s32 	%rd21, %r30, 4;
	add.s64 	%rd22, %rd2, %rd21;
	atom.global.add.u32 	%r31, [%rd22], -1;
	mul.wide.s32 	%rd23, %r31, 4;
	add.s64 	%rd24, %rd1, %rd23;
	st.global.u32 	[%rd24+-4], %r30;
	add.s64 	%rd25, %rd20, %rd19;
	ld.global.u32 	%r32, [%rd25];
	mul.wide.s32 	%rd26, %r32, 4;
	add.s64 	%rd27, %rd2, %rd26;
	atom.global.add.u32 	%r33, [%rd27], -1;
	mul.wide.s32 	%rd28, %r33, 4;
	add.s64 	%rd29, %rd1, %rd28;
	st.global.u32 	[%rd29+-4], %r32;
	add.s64 	%rd30, %rd25, %rd19;
	ld.global.u32 	%r34, [%rd30];
	mul.wide.s32 	%rd31, %r34, 4;
	add.s64 	%rd32, %rd2, %rd31;
	atom.global.add.u32 	%r35, [%rd32], -1;
	mul.wide.s32 	%rd33, %r35, 4;
	add.s64 	%rd34, %rd1, %rd33;
	st.global.u32 	[%rd34+-4], %r34;
	add.s32 	%r39, %r36, %r39;
	setp.lt.s32 	%p6, %r39, %r12;
	@%p6 bra 	$L__BB1_6;
$L__BB1_7:
	ret;

}
	// .globl	_Z15KernelBlockScanPiS_
.visible .entry _Z15KernelBlockScanPiS_(
	.param .u64 .ptr .align 1 _Z15KernelBlockScanPiS__param_0,
	.param .u64 .ptr .align 1 _Z15KernelBlockScanPiS__param_1
)
{
	.reg .pred 	%p<9>;
	.reg .b32 	%r<53>;
	.reg .b64 	%rd<9>;
	// demoted variable
	.shared .align 4 .b8 _ZZ15KernelBlockScanPiS_E3arr[1024];
	ld.param.u64 	%rd3, [_Z15KernelBlockScanPiS__param_0];
	ld.param.u64 	%rd2, [_Z15KernelBlockScanPiS__param_1];
	cvta.to.global.u64 	%rd4, %rd3;
	mov.u32 	%r1, %ntid.x;
	mov.u32 	%r2, %ctaid.x;
	mov.u32 	%r3, %tid.x;
	mad.lo.s32 	%r17, %r1, %r2, %r3;
	mul.wide.s32 	%rd5, %r17, 4;
	add.s64 	%rd1, %rd4, %rd5;
	ld.global.u32 	%r18, [%rd1];
	shl.b32 	%r19, %r3, 2;
	mov.u32 	%r20, _ZZ15KernelBlockScanPiS_E3arr;
	add.s32 	%r4, %r20, %r19;
	st.shared.u32 	[%r4], %r18;
	bar.sync 	0;
	setp.lt.u32 	%p1, %r1, 2;
	mov.b32 	%r52, 1;
	@%p1 bra 	$L__BB2_5;
	shl.b32 	%r5, %r3, 1;
	mov.b32 	%r49, 1;
$L__BB2_2:
	shl.b32 	%r52, %r49, 1;
	mul.lo.s32 	%r8, %r49, %r5;
	add.s32 	%r22, %r8, %r52;
	add.s32 	%r23, %r22, -1;
	setp.ge.u32 	%p2, %r23, %r1;
	@%p2 bra 	$L__BB2_4;
	sub.s32 	%r25, %r22, %r49;
	shl.b32 	%r26, %r25, 2;
	add.s32 	%r28, %r20, %r26;
	ld.shared.u32 	%r29, [%r28+-4];
	shl.b32 	%r30, %r49, 2;
	add.s32 	%r31, %r28, %r30;
	ld.shared.u32 	%r32, [%r31+-4];
	add.s32 	%r33, %r32, %r29;
	st.shared.u32 	[%r31+-4], %r33;
$L__BB2_4:
	bar.sync 	0;
	setp.lt.u32 	%p3, %r52, %r1;
	mov.u32 	%r49, %r52;
	@%p3 bra 	$L__BB2_2;
$L__BB2_5:
	add.s32 	%r10, %r1, -1;
	setp.ne.s32 	%p4, %r3, %r10;
	mov.b32 	%r51, 0;
	@%p4 bra 	$L__BB2_7;
	ld.shared.u32 	%r51, [%r4];
	mov.b32 	%r35, 0;
	st.shared.u32 	[%r4], %r35;
$L__BB2_7:
	bar.sync 	0;
	setp.lt.u32 	%p5, %r52, 2;
	@%p5 bra 	$L__BB2_11;
$L__BB2_8:
	shr.u32 	%r14, %r52, 1;
	and.b32  	%r36, %r52, 2147483646;
	mul.lo.s32 	%r15, %r36, %r3;
	add.s32 	%r37, %r36, %r15;
	add.s32 	%r38, %r37, -1;
	setp.ge.u32 	%p6, %r38, %r1;
	@%p6 bra 	$L__BB2_10;
	add.s32 	%r39, %r14, %r15;
	shl.b32 	%r40, %r39, 2;
	add.s32 	%r42, %r20, %r40;
	ld.shared.u32 	%r43, [%r42+-4];
	shl.b32 	%r44, %r14, 2;
	add.s32 	%r45, %r42, %r44;
	ld.shared.u32 	%r46, [%r45+-4];
	st.shared.u32 	[%r42+-4], %r46;
	add.s32 	%r47, %r46, %r43;
	st.shared.u32 	[%r45+-4], %r47;
$L__BB2_10:
	bar.sync 	0;
	setp.gt.u32 	%p7, %r52, 3;
	mov.u32 	%r52, %r14;
	@%p7 bra 	$L__BB2_8;
$L__BB2_11:
	setp.ne.s32 	%p8, %r3, %r10;
	@%p8 bra 	$L__BB2_13;
	st.global.u32 	[%rd1], %r51;
	cvta.to.global.u64 	%rd6, %rd2;
	mul.wide.u32 	%rd7, %r2, 4;
	add.s64 	%rd8, %rd6, %rd7;
	st.global.u32 	[%rd8], %r51;
	bra.uni 	$L__BB2_14;
$L__BB2_13:
	ld.shared.u32 	%r48, [%r4+4];
	st.global.u32 	[%rd1], %r48;
$L__BB2_14:
	ret;

}
	// .globl	_Z16KernelBlockShiftPiS_
.visible .entry _Z16KernelBlockShiftPiS_(
	.param .u64 .ptr .align 1 _Z16KernelBlockShiftPiS__param_0,
	.param .u64 .ptr .align 1 _Z16KernelBlockShiftPiS__param_1
)
{
	.reg .pred 	%p<2>;
	.reg .b32 	%r<9>;
	.reg .b64 	%rd<9>;

	ld.param.u64 	%rd1, [_Z16KernelBlockShiftPiS__param_0];
	ld.param.u64 	%rd2, [_Z16KernelBlockShiftPiS__param_1];
	mov.u32 	%r1, %ctaid.x;
	setp.eq.s32 	%p1, %r1, 0;
	@%p1 bra 	$L__BB3_2;
	cvta.to.global.u64 	%rd3, %rd2;
	cvta.to.global.u64 	%rd4, %rd1;
	add.s32 	%r2, %r1, -1;
	mul.wide.u32 	%rd5, %r2, 4;
	add.s64 	%rd6, %rd3, %rd5;
	ld.global.u32 	%r3, [%rd6];
	mov.u32 	%r4, %tid.x;
	mov.u32 	%r5, %ntid.x;
	mad.lo.s32 	%r6, %r5, %r1, %r4;
	mul.wide.s32 	%rd7, %r6, 4;
	add.s64 	%rd8, %rd4, %rd7;
	ld.global.u32 	%r7, [%rd8];
	add.s32 	%r8, %r7, %r3;
	st.global.u32 	[%rd8], %r8;
$L__BB3_2:
	ret;

}


// ===== COMPILED SASS (sm_100) =====

	.target	sm_100

	.elftype	@"ET_EXEC"


//--------------------- .note.nv.tkinfo           --------------------------
	.section	.note.nv.tkinfo,"",@"SHT_NOTE"
	.sectionflags	@"SHF_NOTE_NV_TKINFO"
	.tkinfo
        /*0018*/ 	.word	0x00000002
        /*0030*/ 	.string	""
        /*0030*/ 	.string	"ptxas"
        /*0030*/ 	.string	"Cuda compilation tools, release 13.0, V13.0.88"
        /*0030*/ 	.string	"Build cuda_13.0.r13.0/compiler.36424714_0"
        /*0030*/ 	.string	"-arch sm_100 -m 64 "



//--------------------- .note.nv.cuinfo           --------------------------
	.section	.note.nv.cuinfo,"",@"SHT_NOTE"
	.sectionflags	@"SHF_NOTE_NV_CUINFO"
        /*0018*/ 	.short	0x0002
        /*001a*/ 	.short	0x0064
        /*001c*/ 	.short	0x0082
	.zero		2


//--------------------- .nv.info                  --------------------------
	.section	.nv.info,"",@"SHT_CUDA_INFO"
	.align	4


	//----- nvinfo : EIATTR_REGCOUNT
	.align		4
        /*0000*/ 	.byte	0x04, 0x2f
        /*0002*/ 	.short	(.L_1 - .L_0)
	.align		4
.L_0:
        /*0004*/ 	.word	index@(_Z9HistohramPiS_i)
        /*0008*/ 	.word	0x0000001a


	//----- nvinfo : EIATTR_FRAME_SIZE
	.align		4
.L_1:
        /*000c*/ 	.byte	0x04, 0x11
        /*000e*/ 	.short	(.L_3 - .L_2)
	.align		4
.L_2:
        /*0010*/ 	.word	index@(_Z9HistohramPiS_i)
        /*0014*/ 	.word	0x00000000


	//----- nvinfo : EIATTR_REGCOUNT
	.align		4
.L_3:
        /*0018*/ 	.byte	0x04, 0x2f
        /*001a*/ 	.short	(.L_5 - .L_4)
	.align		4
.L_4:
        /*001c*/ 	.word	index@(_Z9CountSortPiS_S_i)
        /*0020*/ 	.word	0x00000020


	//----- nvinfo : EIATTR_FRAME_SIZE
	.align		4
.L_5:
        /*0024*/ 	.byte	0x04, 0x11
        /*0026*/ 	.short	(.L_7 - .L_6)
	.align		4
.L_6:
        /*0028*/ 	.word	index@(_Z9CountSortPiS_S_i)
        /*002c*/ 	.word	0x00000000


	//----- nvinfo : EIATTR_REGCOUNT
	.align		4
.L_7:
        /*0030*/ 	.byte	0x04, 0x2f
        /*0032*/ 	.short	(.L_9 - .L_8)
	.align		4
.L_8:
        /*0034*/ 	.word	index@(_Z15KernelBlockScanPiS_)
        /*0038*/ 	.word	0x00000010


	//----- nvinfo : EIATTR_FRAME_SIZE
	.align		4
.L_9:
        /*003c*/ 	.byte	0x04, 0x11
        /*003e*/ 	.short	(.L_11 - .L_10)
	.align		4
.L_10:
        /*0040*/ 	.word	index@(_Z15KernelBlockScanPiS_)
        /*0044*/ 	.word	0x00000000


	//----- nvinfo : EIATTR_REGCOUNT
	.align		4
.L_11:
        /*0048*/ 	.byte	0x04, 0x2f
        /*004a*/ 	.short	(.L_13 - .L_12)
	.align		4
.L_12:
        /*004c*/ 	.word	index@(_Z16KernelBlockShiftPiS_)
        /*0050*/ 	.word	0x0000000c


	//----- nvinfo : EIATTR_FRAME_SIZE
	.align		4
.L_13:
        /*0054*/ 	.byte	0x04, 0x11
        /*0056*/ 	.short	(.L_15 - .L_14)
	.align		4
.L_14:
        /*0058*/ 	.word	index@(_Z16KernelBlockShiftPiS_)
        /*005c*/ 	.word	0x00000000


	//----- nvinfo : EIATTR_MIN_STACK_SIZE
	.align		4
.L_15:
        /*0060*/ 	.byte	0x04, 0x12
        /*0062*/ 	.short	(.L_17 - .L_16)
	.align		4
.L_16:
        /*0064*/ 	.word	index@(_Z16KernelBlockShiftPiS_)
        /*0068*/ 	.word	0x00000000


	//----- nvinfo : EIATTR_MIN_STACK_SIZE
	.align		4
.L_17:
        /*006c*/ 	.byte	0x04, 0x12
        /*006e*/ 	.short	(.L_19 - .L_18)
	.align		4
.L_18:
        /*0070*/ 	.word	index@(_Z15KernelBlockScanPiS_)
        /*0074*/ 	.word	0x00000000


	//----- nvinfo : EIATTR_MIN_STACK_SIZE
	.align		4
.L_19:
        /*0078*/ 	.byte	0x04, 0x12
        /*007a*/ 	.short	(.L_21 - .L_20)
	.align		4
.L_20:
        /*007c*/ 	.word	index@(_Z9CountSortPiS_S_i)
        /*0080*/ 	.word	0x00000000


	//----- nvinfo : EIATTR_MIN_STACK_SIZE
	.align		4
.L_21:
        /*0084*/ 	.byte	0x04, 0x12
        /*0086*/ 	.short	(.L_23 - .L_22)
	.align		4
.L_22:
        /*0088*/ 	.word	index@(_Z9HistohramPiS_i)
        /*008c*/ 	.word	0x00000000
.L_23:


//--------------------- .nv.compat                --------------------------
	.section	.nv.compat,"",@"SHT_CUDA_COMPAT_INFO"
	.align	4
        /*0000*/ 	.byte	0x02, 0x09, 0x00, 0x00, 0x02, 0x02, 0x01, 0x00, 0x02, 0x05, 0x05, 0x00, 0x03, 0x07, 0x01, 0x01
        /*0010*/ 	.byte	0x02, 0x03, 0x00, 0x00, 0x02, 0x06, 0x01, 0x00, 0x04, 0x0b, 0x08, 0x00, 0x09, 0x00, 0x00, 0x00
        /*0020*/ 	.byte	0x00, 0x00, 0x00, 0x00


//--------------------- .nv.info._Z16KernelBlockShiftPiS_ --------------------------
	.section	.nv.info._Z16KernelBlockShiftPiS_,"",@"SHT_CUDA_INFO"
	.sectionflags	@""
	.align	4


	//----- nvinfo : EIATTR_CUDA_API_VERSION
	.align		4
        /*0000*/ 	.byte	0x04, 0x37
        /*0002*/ 	.short	(.L_25 - .L_24)
.L_24:
        /*0004*/ 	.word	0x00000082


	//----- nvinfo : EIATTR_KPARAM_INFO
	.align		4
.L_25:
        /*0008*/ 	.byte	0x04, 0x17
        /*000a*/ 	.short	(.L_27 - .L_26)
.L_26:
        /*000c*/ 	.word	0x00000000
        /*0010*/ 	.short	0x0001
        /*0012*/ 	.short	0x0008
        /*0014*/ 	.byte	0x00, 0xf5, 0x21, 0x00


	//----- nvinfo : EIATTR_KPARAM_INFO
	.align		4
.L_27:
        /*0018*/ 	.byte	0x04, 0x17
        /*001a*/ 	.short	(.L_29 - .L_28)
.L_28:
        /*001c*/ 	.word	0x00000000
        /*0020*/ 	.short	0x0000
        /*0022*/ 	.short	0x0000
        /*0024*/ 	.byte	0x00, 0xf5, 0x21, 0x00


	//----- nvinfo : EIATTR_SPARSE_MMA_MASK
	.align		4
.L_29:
        /*0028*/ 	.byte	0x03, 0x50
        /*002a*/ 	.short	0x0000


	//----- nvinfo : EIATTR_MAXREG_COUNT
	.align		4
        /*002c*/ 	.byte	0x03, 0x1b
        /*002e*/ 	.short	0x00ff


	//----- nvinfo : EIATTR_MERCURY_ISA_VERSION
	.align		4
        /*0030*/ 	.byte	0x03, 0x5f
        /*0032*/ 	.short	0x0101


	//----- nvinfo : EIATTR_VRC_CTA_INIT_COUNT
	.align		4
        /*0034*/ 	.byte	0x02, 0x4a
	.zero		1
	.zero		1


	//----- nvinfo : EIATTR_EXIT_INSTR_OFFSETS
	.align		4
        /*0038*/ 	.byte	0x04, 0x1c
        /*003a*/ 	.short	(.L_31 - .L_30)


	//   ....[0]....
.L_30:
        /*003c*/ 	.word	0x00000030


	//   ....[1]....
        /*0040*/ 	.word	0x00000110


	//----- nvinfo : EIATTR_CBANK_PARAM_SIZE
	.align		4
.L_31:
        /*0044*/ 	.byte	0x03, 0x19
        /*0046*/ 	.short	0x0010


	//----- nvinfo : EIATTR_PARAM_CBANK
	.align		4
        /*0048*/ 	.byte	0x04, 0x0a
        /*004a*/ 	.short	(.L_33 - .L_32)
	.align		4
.L_32:
        /*004c*/ 	.word	index@(.nv.constant0._Z16KernelBlockShiftPiS_)
        /*0050*/ 	.short	0x0380
        /*0052*/ 	.short	0x0010


	//----- nvinfo : EIATTR_SW_WAR
	.align		4
.L_33:
        /*0054*/ 	.byte	0x04, 0x36
        /*0056*/ 	.short	(.L_35 - .L_34)
.L_34:
        /*0058*/ 	.word	0x00000008
.L_35:


//--------------------- .nv.info._Z15KernelBlockScanPiS_ --------------------------
	.section	.nv.info._Z15KernelBlockScanPiS_,"",@"SHT_CUDA_INFO"
	.sectionflags	@""
	.align	4


	//----- nvinfo : EIATTR_CUDA_API_VERSION
	.align		4
        /*0000*/ 	.byte	0x04, 0x37
        /*0002*/ 	.short	(.L_37 - .L_36)
.L_36:
        /*0004*/ 	.word	0x00000082


	//----- nvinfo : EIATTR_KPARAM_INFO
	.align		4
.L_37:
        /*0008*/ 	.byte	0x04, 0x17
        /*000a*/ 	.short	(.L_39 - .L_38)
.L_38:
        /*000c*/ 	.word	0x00000000
        /*0010*/ 	.short	0x0001
        /*0012*/ 	.short	0x0008
        /*0014*/ 	.byte	0x00, 0xf5, 0x21, 0x00


	//----- nvinfo : EIATTR_KPARAM_INFO
	.align		4
.L_39:
        /*0018*/ 	.byte	0x04, 0x17
        /*001a*/ 	.short	(.L_41 - .L_40)
.L_40:
        /*001c*/ 	.word	0x00000000
        /*0020*/ 	.short	0x0000
        /*0022*/ 	.short	0x0000
        /*0024*/ 	.byte	0x00, 0xf5, 0x21, 0x00


	//----- nvinfo : EIATTR_SPARSE_MMA_MASK
	.align		4
.L_41:
        /*0028*/ 	.byte	0x03, 0x50
        /*002a*/ 	.short	0x0000


	//----- nvinfo : EIATTR_MAXREG_COUNT
	.align		4
        /*002c*/ 	.byte	0x03, 0x1b
        /*002e*/ 	.short	0x00ff


	//----- nvinfo : EIATTR_NUM_BARRIERS
	.align		4
        /*0030*/ 	.byte	0x02, 0x4c
        /*0032*/ 	.byte	0x01
	.zero		1


	//----- nvinfo : EIATTR_MERCURY_ISA_VERSION
	.align		4
        /*0034*/ 	.byte	0x03, 0x5f
        /*0036*/ 	.short	0x0101


	//----- nvinfo : EIATTR_VRC_CTA_INIT_COUNT
	.align		4
        /*0038*/ 	.byte	0x02, 0x4a
	.zero		1
	.zero		1


	//----- nvinfo : EIATTR_EXIT_INSTR_OFFSETS
	.align		4
        /*003c*/ 	.byte	0x04, 0x1c
        /*003e*/ 	.short	(.L_43 - .L_42)


	//   ....[0]....
.L_42:
        /*0040*/ 	.word	0x00000410


	//   ....[1]....
        /*0044*/ 	.word	0x00000440


	//----- nvinfo : EIATTR_CBANK_PARAM_SIZE
	.align		4
.L_43:
        /*0048*/ 	.byte	0x03, 0x19
        /*004a*/ 	.short	0x0010


	//----- nvinfo : EIATTR_PARAM_CBANK
	.align		4
        /*004c*/ 	.byte	0x04, 0x0a
        /*004e*/ 	.short	(.L_45 - .L_44)
	.align		4
.L_44:
        /*0050*/ 	.word	index@(.nv.constant0._Z15KernelBlockScanPiS_)
        /*0054*/ 	.short	0x0380
        /*0056*/ 	.short	0x0010


	//----- nvinfo : EIATTR_SW_WAR
	.align		4
.L_45:
        /*0058*/ 	.byte	0x04, 0x36
        /*005a*/ 	.short	(.L_47 - .L_46)
.L_46:
        /*005c*/ 	.word	0x00000008
.L_47:


//--------------------- .nv.info._Z9CountSortPiS_S_i --------------------------
	.section	.nv.info._Z9CountSortPiS_S_i,"",@"SHT_CUDA_INFO"
	.sectionflags	@""
	.align	4


	//----- nvinfo : EIATTR_CUDA_API_VERSION
	.align		4
        /*0000*/ 	.byte	0x04, 0x37
        /*0002*/ 	.short	(.L_49 - .L_48)
.L_48:
        /*0004*/ 	.word	0x00000082


	//----- nvinfo : EIATTR_KPARAM_INFO
	.align		4
.L_49:
        /*0008*/ 	.byte	0x04, 0x17
        /*000a*/ 	.short	(.L_51 - .L_50)
.L_50:
        /*000c*/ 	.word	0x00000000
        /*0010*/ 	.short	0x0003
        /*0012*/ 	.short	0x0018
        /*0014*/ 	.byte	0x00, 0xf0, 0x11, 0x00


	//----- nvinfo : EIATTR_KPARAM_INFO
	.align		4
.L_51:
        /*0018*/ 	.byte	0x04, 0x17
        /*001a*/ 	.short	(.L_53 - .L_52)
.L_52:
        /*001c*/ 	.word	0x00000000
        /*0020*/ 	.short	0x0002
        /*0022*/ 	.short	0x0010
        /*0024*/ 	.byte	0x00, 0xf5, 0x21, 0x00


	//----- nvinfo : EIATTR_KPARAM_INFO
	.align		4
.L_53:
        /*0028*/ 	.byte	0x04, 0x17
        /*002a*/ 	.short	(.L_55 - .L_54)
.L_54:
        /*002c*/ 	.word	0x00000000
        /*0030*/ 	.short	0x0001
        /*0032*/ 	.short	0x0008
        /*0034*/ 	.byte	0x00, 0xf5, 0x21, 0x00


	//----- nvinfo : EIATTR_KPARAM_INFO
	.align		4
.L_55:
        /*0038*/ 	.byte	0x04, 0x17
        /*003a*/ 	.short	(.L_57 - .L_56)
.L_56:
        /*003c*/ 	.word	0x00000000
        /*0040*/ 	.short	0x0000
        /*0042*/ 	.short	0x0000
        /*0044*/ 	.byte	0x00, 0xf5, 0x21, 0x00


	//----- nvinfo : EIATTR_SPARSE_MMA_MASK
	.align		4
.L_57:
        /*0048*/ 	.byte	0x03, 0x50
        /*004a*/ 	.short	0x0000


	//----- nvinfo : EIATTR_MAXREG_COUNT
	.align		4
        /*004c*/ 	.byte	0x03, 0x1b
        /*004e*/ 	.short	0x00ff


	//----- nvinfo : EIATTR_MERCURY_ISA_VERSION
	.align		4
        /*0050*/ 	.byte	0x03, 0x5f
        /*0052*/ 	.short	0x0101


	//----- nvinfo : EIATTR_VRC_CTA_INIT_COUNT
	.align		4
        /*0054*/ 	.byte	0x02, 0x4a
	.zero		1
	.zero		1


	//----- nvinfo : EIATTR_EXIT_INSTR_OFFSETS
	.align		4
        /*0058*/ 	.byte	0x04, 0x1c
        /*005a*/ 	.short	(.L_59 - .L_58)


	//   ....[0]....
.L_58:
        /*005c*/ 	.word	0x00000090


	//   ....[1]....
        /*0060*/ 	.word	0x000003d0


	//   ....[2]....
        /*0064*/ 	.word	0x000005a0


	//----- nvinfo : EIATTR_CRS_STACK_SIZE
	.align		4
.L_59:
        /*0068*/ 	.byte	0x04, 0x1e
        /*006a*/ 	.short	(.L_61 - .L_60)
.L_60:
        /*006c*/ 	.word	0x00000000


	//----- nvinfo : EIATTR_CBANK_PARAM_SIZE
	.align		4
.L_61:
        /*0070*/ 	.byte	0x03, 0x19
        /*0072*/ 	.short	0x001c


	//----- nvinfo : EIATTR_PARAM_CBANK
	.align		4
        /*0074*/ 	.byte	0x04, 0x0a
        /*0076*/ 	.short	(.L_63 - .L_62)
	.align		4
.L_62:
        /*0078*/ 	.word	index@(.nv.constant0._Z9CountSortPiS_S_i)
        /*007c*/ 	.short	0x0380
        /*007e*/ 	.short	0x001c


	//----- nvinfo : EIATTR_SW_WAR
	.align		4
.L_63:
        /*0080*/ 	.byte	0x04, 0x36
        /*0082*/ 	.short	(.L_65 - .L_64)
.L_64:
        /*0084*/ 	.word	0x00000008
.L_65:


//--------------------- .nv.info._Z9HistohramPiS_i --------------------------
	.section	.nv.info._Z9HistohramPiS_i,"",@"SHT_CUDA_INFO"
	.sectionflags	@""
	.align	4


	//----- nvinfo : EIATTR_CUDA_API_VERSION
	.align		4
        /*0000*/ 	.byte	0x04, 0x37
        /*0002*/ 	.short	(.L_67 - .L_66)
.L_66:
        /*0004*/ 	.word	0x00000082


	//----- nvinfo : EIATTR_KPARAM_INFO
	.align		4
.L_67:
        /*0008*/ 	.byte	0x04, 0x17
        /*000a*/ 	.short	(.L_69 - .L_68)
.L_68:
        /*000c*/ 	.word	0x00000000
        /*0010*/ 	.short	0x0002
        /*0012*/ 	.short	0x0010
        /*0014*/ 	.byte	0x00, 0xf0, 0x11, 0x00


	//----- nvinfo : EIATTR_KPARAM_INFO
	.align		4
.L_69:
        /*0018*/ 	.byte	0x04, 0x17
        /*001a*/ 	.short	(.L_71 - .L_70)
.L_70:
        /*001c*/ 	.word	0x00000000
        /*0020*/ 	.short	0x0001
        /*0022*/ 	.short	0x0008
        /*0024*/ 	.byte	0x00, 0xf5, 0x21, 0x00


	//----- nvinfo : EIATTR_KPARAM_INFO
	.align		4
.L_71:
        /*0028*/ 	.byte	0x04, 0x17
        /*002a*/ 	.short	(.L_73 - .L_72)
.L_72:
        /*002c*/ 	.word	0x00000000
        /*0030*/ 	.short	0x0000
        /*0032*/ 	.short	0x0000
        /*0034*/ 	.byte	0x00, 0xf5, 0x21, 0x00


	//----- nvinfo : EIATTR_SPARSE_MMA_MASK
	.align		4
.L_73:
        /*0038*/ 	.byte	0x03, 0x50
        /*003a*/ 	.short	0x0000


	//----- nvinfo : EIATTR_MAXREG_COUNT
	.align		4
        /*003c*/ 	.byte	0x03, 0x1b
        /*003e*/ 	.short	0x00ff


	//----- nvinfo : EIATTR_MERCURY_ISA_VERSION
	.align		4
        /*0040*/ 	.byte	0x03, 0x5f
        /*0042*/ 	.short	0x0101


	//----- nvinfo : EIATTR_VRC_CTA_INIT_COUNT
	.align		4
        /*0044*/ 	.byte	0x02, 0x4a
	.zero		1
	.zero		1


	//----- nvinfo : EIATTR_EXIT_INSTR_OFFSETS
	.align		4
        /*0048*/ 	.byte	0x04, 0x1c
        /*004a*/ 	.short	(.L_75 - .L_74)


	//   ....[0]....
.L_74:
        /*004c*/ 	.word	0x00000090


	//   ....[1]....
        /*0050*/ 	.word	0x00000390


	//   ....[2]....
        /*0054*/ 	.word	0x000004e0


	//----- nvinfo : EIATTR_CRS_STACK_SIZE
	.align		4
.L_75:
        /*0058*/ 	.byte	0x04, 0x1e
        /*005a*/ 	.short	(.L_77 - .L_76)
.L_76:
        /*005c*/ 	.word	0x00000000


	//----- nvinfo : EIATTR_CBANK_PARAM_SIZE
	.align		4
.L_77:
        /*0060*/ 	.byte	0x03, 0x19
        /*0062*/ 	.short	0x0014


	//----- nvinfo : EIATTR_PARAM_CBANK
	.align		4
        /*0064*/ 	.byte	0x04, 0x0a
        /*0066*/ 	.short	(.L_79 - .L_78)
	.align		4
.L_78:
        /*0068*/ 	.word	index@(.nv.constant0._Z9HistohramPiS_i)
        /*006c*/ 	.short	0x0380
        /*006e*/ 	.short	0x0014


	//----- nvinfo : EIATTR_SW_WAR
	.align		4
.L_79:
        /*0070*/ 	.byte	0x04, 0x36
        /*0072*/ 	.short	(.L_81 - .L_80)
.L_80:
        /*0074*/ 	.word	0x00000008
.L_81:


//--------------------- .nv.callgraph             --------------------------
	.section	.nv.callgraph,"",@"SHT_CUDA_CALLGRAPH"
	.align	4
	.sectionentsize	8
	.align		4
        /*0000*/ 	.word	0x00000000
	.align		4
        /*0004*/ 	.word	0xffffffff
	.align		4
        /*0008*/ 	.word	0x00000000
	.align		4
        /*000c*/ 	.word	0xfffffffe
	.align		4
        /*0010*/ 	.word	0x00000000
	.align		4
        /*0014*/ 	.word	0xfffffffd
	.align		4
        /*0018*/ 	.word	0x00000000
	.align		4
        /*001c*/ 	.word	0xfffffffc


//--------------------- .text._Z16KernelBlockShiftPiS_ --------------------------
	.section	.text._Z16KernelBlockShiftPiS_,"ax",@progbits
	.align	128
        .global         _Z16KernelBlockShiftPiS_
        .type           _Z16KernelBlockShiftPiS_,@function
        .size           _Z16KernelBlockShiftPiS_,(.L_x_16 - _Z16KernelBlockShiftPiS_)
        .other          _Z16KernelBlockShiftPiS_,@"STO_CUDA_ENTRY STV_DEFAULT"
_Z16KernelBlockShiftPiS_:
.text._Z16KernelBlockShiftPiS_:
[----:B------:R-:W-:Y:S01]  /*0000*/  LDC R1, c[0x0][0x37c] ;  /* 0x0000df00ff017b82 */ /* 0x000fe20000000800 */
[----:B------:R-:W0:Y:S02]  /*0010*/  S2R R9, SR_CTAID.X ;  /* 0x0000000000097919 */ /* 0x000e240000002500 */
[----:B0-----:R-:W-:-:S13]  /*0020*/  ISETP.NE.AND P0, PT, R9, RZ, PT ;  /* 0x000000ff0900720c */ /* 0x001fda0003f05270 */
[----:B------:R-:W-:Y:S05]  /*0030*/  @!P0 EXIT ;  /* 0x000000000000894d */ /* 0x000fea0003800000 */
[----:B------:R-:W0:Y:S01]  /*0040*/  S2R R0, SR_TID.X ;  /* 0x0000000000007919 */ /* 0x000e220000002100 */
[----:B------:R-:W1:Y:S01]  /*0050*/  LDC.64 R2, c[0x0][0x388] ;  /* 0x0000e200ff027b82 */ /* 0x000e620000000a00 */
[----:B------:R-:W0:Y:S01]  /*0060*/  LDCU UR6, c[0x0][0x360] ;  /* 0x00006c00ff0677ac */ /* 0x000e220008000800 */
[----:B------:R-:W-:Y:S01]  /*0070*/  IADD3 R7, PT, PT, R9, -0x1, RZ ;  /* 0xffffffff09077810 */ /* 0x000fe20007ffe0ff */
[----:B------:R-:W2:Y:S05]  /*0080*/  LDCU.64 UR4, c[0x0][0x358] ;  /* 0x00006b00ff0477ac */ /* 0x000eaa0008000a00 */
[----:B------:R-:W3:Y:S01]  /*0090*/  LDC.64 R4, c[0x0][0x380] ;  /* 0x0000e000ff047b82 */ /* 0x000ee20000000a00 */
[----:B-1----:R-:W-:-:S06]  /*00a0*/  IMAD.WIDE.U32 R2, R7, 0x4, R2 ;  /* 0x0000000407027825 */ /* 0x002fcc00078e0002 */
[----:B--2---:R-:W2:Y:S01]  /*00b0*/  LDG.E R2, desc[UR4][R2.64] ;  /* 0x0000000402027981 */ /* 0x004ea2000c1e1900 */
[----:B0-----:R-:W-:-:S04]  /*00c0*/  IMAD R9, R9, UR6, R0 ;  /* 0x0000000609097c24 */ /* 0x001fc8000f8e0200 */
[----:B---3--:R-:W-:-:S05]  /*00d0*/  IMAD.WIDE R4, R9, 0x4, R4 ;  /* 0x0000000409047825 */ /* 0x008fca00078e0204 */
[----:B------:R-:W2:Y:S02]  /*00e0*/  LDG.E R7, desc[UR4][R4.64] ;  /* 0x0000000404077981 */ /* 0x000ea4000c1e1900 */
[----:B--2---:R-:W-:-:S05]  /*00f0*/  IADD3 R7, PT, PT, R2, R7, RZ ;  /* 0x0000000702077210 */ /* 0x004fca0007ffe0ff */
[----:B------:R-:W-:Y:S01]  /*0100*/  STG.E desc[UR4][R4.64], R7 ;  /* 0x0000000704007986 */ /* 0x000fe2000c101904 */
[----:B------:R-:W-:Y:S05]  /*0110*/  EXIT ;  /* 0x000000000000794d */ /* 0x000fea0003800000 */
.L_x_0:
[----:B------:R-:W-:-:S00]  /*0120*/  BRA `(.L_x_0) ;  /* 0xfffffffc00fc7947 */ /* 0x000fc0000383ffff */
[----:B------:R-:W-:-:S00]  /*0130*/  NOP ;  /* 0x0000000000007918 */ /* 0x000fc00000000000 */
        /* <DEDUP_REMOVED lines=12> */
.L_x_16:


//--------------------- .text._Z15KernelBlockScanPiS_ --------------------------
	.section	.text._Z15KernelBlockScanPiS_,"ax",@progbits
	.align	128
        .global         _Z15KernelBlockScanPiS_
        .type           _Z15KernelBlockScanPiS_,@function
        .size           _Z15KernelBlockScanPiS_,(.L_x_17 - _Z15KernelBlockScanPiS_)
        .other          _Z15KernelBlockScanPiS_,@"STO_CUDA_ENTRY STV_DEFAULT"
_Z15KernelBlockScanPiS_:
.text._Z15KernelBlockScanPiS_:
[----:B------:R-:W-:Y:S01]  /*0000*/  LDC R1, c[0x0][0x37c] ;  /* 0x0000df00ff017b82 */ /* 0x000fe20000000800 */
[----:B------:R-:W0:Y:S07]  /*0010*/  S2R R0, SR_CTAID.X ;  /* 0x0000000000007919 */ /* 0x000e2e0000002500 */
[----:B------:R-:W1:Y:S01]  /*0020*/  LDC.64 R2, c[0x0][0x380] ;  /* 0x0000e000ff027b82 */ /* 0x000e620000000a00 */
[----:B------:R-:W0:Y:S01]  /*0030*/  LDCU UR8, c[0x0][0x360] ;  /* 0x00006c00ff0877ac */ /* 0x000e220008000800 */
[----:B------:R-:W0:Y:S01]  /*0040*/  S2R R5, SR_TID.X ;  /* 0x0000000000057919 */ /* 0x000e220000002100 */
[----:B------:R-:W2:Y:S01]  /*0050*/  LDCU.64 UR6, c[0x0][0x358] ;  /* 0x00006b00ff0677ac */ /* 0x000ea20008000a00 */
[----:B0-----:R-:W-:-:S04]  /*0060*/  IMAD R7, R0, UR8, R5 ;  /* 0x0000000800077c24 */ /* 0x001fc8000f8e0205 */
[----:B-1----:R-:W-:-:S05]  /*0070*/  IMAD.WIDE R2, R7, 0x4, R2 ;  /* 0x0000000407027825 */ /* 0x002fca00078e0202 */
[----:B--2---:R-:W2:Y:S01]  /*0080*/  LDG.E R7, desc[UR6][R2.64] ;  /* 0x0000000602077981 */ /* 0x004ea2000c1e1900 */
[----:B------:R-:W0:Y:S01]  /*0090*/  S2UR UR5, SR_CgaCtaId ;  /* 0x00000000000579c3 */ /* 0x000e220000008800 */
[----:B------:R-:W-:Y:S01]  /*00a0*/  UMOV UR4, 0x400 ;  /* 0x0000040000047882 */ /* 0x000fe20000000000 */
[----:B------:R-:W-:Y:S01]  /*00b0*/  UISETP.GE.U32.AND UP0, UPT, UR8, 0x2, UPT ;  /* 0x000000020800788c */ /* 0x000fe2000bf06070 */
[----:B------:R-:W-:Y:S01]  /*00c0*/  IMAD.MOV.U32 R6, RZ, RZ, 0x1 ;  /* 0x00000001ff067424 */ /* 0x000fe200078e00ff */
[----:B0-----:R-:W-:-:S06]  /*00d0*/  ULEA UR4, UR5, UR4, 0x18 ;  /* 0x0000000405047291 */ /* 0x001fcc000f8ec0ff */
[----:B------:R-:W-:-:S05]  /*00e0*/  LEA R4, R5, UR4, 0x2 ;  /* 0x0000000405047c11 */ /* 0x000fca000f8e10ff */
[----:B--2---:R0:W-:Y:S01]  /*00f0*/  STS [R4], R7 ;  /* 0x0000000704007388 */ /* 0x0041e20000000800 */
[----:B------:R-:W-:Y:S06]  /*0100*/  BAR.SYNC.DEFER_BLOCKING 0x0 ;  /* 0x0000000000007b1d */ /* 0x000fec0000010000 */
[----:B------:R-:W-:Y:S05]  /*0110*/  BRA.U !UP0, `(.L_x_1) ;  /* 0x0000000108447547 */ /* 0x000fea000b800000 */
[----:B0-----:R-:W-:Y:S02]  /*0120*/  IMAD.SHL.U32 R7, R5, 0x2, RZ ;  /* 0x0000000205077824 */ /* 0x001fe400078e00ff */
[----:B------:R-:W-:-:S07]  /*0130*/  IMAD.MOV.U32 R8, RZ, RZ, 0x1 ;  /* 0x00000001ff087424 */ /* 0x000fce00078e00ff */
.L_x_2:
[----:B------:R-:W-:-:S05]  /*0140*/  SHF.L.U32 R6, R8, 0x1, RZ ;  /* 0x0000000108067819 */ /* 0x000fca00000006ff */
[----:B------:R-:W-:-:S04]  /*0150*/  IMAD R9, R7, R8, R6 ;  /* 0x0000000807097224 */ /* 0x000fc800078e0206 */
[----:B------:R-:W-:-:S05]  /*0160*/  VIADD R10, R9, 0xffffffff ;  /* 0xffffffff090a7836 */ /* 0x000fca0000000000 */
[----:B------:R-:W-:-:S13]  /*0170*/  ISETP.GE.U32.AND P0, PT, R10, UR8, PT ;  /* 0x000000080a007c0c */ /* 0x000fda000bf06070 */
[----:B------:R-:W-:-:S05]  /*0180*/  @!P0 IMAD.IADD R9, R9, 0x1, -R8 ;  /* 0x0000000109098824 */ /* 0x000fca00078e0a08 */
[----:B------:R-:W-:-:S04]  /*0190*/  @!P0 LEA R9, R9, UR4, 0x2 ;  /* 0x0000000409098c11 */ /* 0x000fc8000f8e10ff */
[----:B------:R-:W-:Y:S02]  /*01a0*/  @!P0 LEA R10, R8, R9, 0x2 ;  /* 0x00000009080a8211 */ /* 0x000fe400078e10ff */
[----:B------:R-:W-:Y:S04]  /*01b0*/  @!P0 LDS R9, [R9+-0x4] ;  /* 0xfffffc0009098984 */ /* 0x000fe80000000800 */
[----:B------:R-:W0:Y:S02]  /*01c0*/  @!P0 LDS R8, [R10+-0x4] ;  /* 0xfffffc000a088984 */ /* 0x000e240000000800 */
[----:B0-----:R-:W-:Y:S02]  /*01d0*/  @!P0 IMAD.IADD R11, R9, 0x1, R8 ;  /* 0x00000001090b8824 */ /* 0x001fe400078e0208 */
[----:B------:R-:W-:-:S03]  /*01e0*/  IMAD.MOV.U32 R8, RZ, RZ, R6 ;  /* 0x000000ffff087224 */ /* 0x000fc600078e0006 */
[----:B------:R1:W-:Y:S01]  /*01f0*/  @!P0 STS [R10+-0x4], R11 ;  /* 0xfffffc0b0a008388 */ /* 0x0003e20000000800 */
[----:B------:R-:W-:Y:S01]  /*0200*/  BAR.SYNC.DEFER_BLOCKING 0x0 ;  /* 0x0000000000007b1d */ /* 0x000fe20000010000 */
[----:B------:R-:W-:-:S13]  /*0210*/  ISETP.GE.U32.AND P0, PT, R6, UR8, PT ;  /* 0x0000000806007c0c */ /* 0x000fda000bf06070 */
[----:B-1----:R-:W-:Y:S05]  /*0220*/  @!P0 BRA `(.L_x_2) ;  /* 0xfffffffc00c48947 */ /* 0x002fea000383ffff */
.L_x_1:
[----:B------:R-:W-:Y:S01]  /*0230*/  UIADD3 UR5, UPT, UPT, UR8, -0x1, URZ ;  /* 0xffffffff08057890 */ /* 0x000fe2000fffe0ff */
[----:B------:R-:W-:Y:S01]  /*0240*/  ISETP.GE.U32.AND P1, PT, R6, 0x2, PT ;  /* 0x000000020600780c */ /* 0x000fe20003f26070 */
[----:B------:R-:W-:-:S04]  /*0250*/  HFMA2 R9, -RZ, RZ, 0, 0 ;  /* 0x00000000ff097431 */ /* 0x000fc800000001ff */
[----:B------:R-:W-:-:S13]  /*0260*/  ISETP.NE.AND P0, PT, R5, UR5, PT ;  /* 0x0000000505007c0c */ /* 0x000fda000bf05270 */
[----:B------:R1:W2:Y:S04]  /*0270*/  @!P0 LDS R9, [R4] ;  /* 0x0000000004098984 */ /* 0x0002a80000000800 */
[----:B------:R1:W-:Y:S01]  /*0280*/  @!P0 STS [R4], RZ ;  /* 0x000000ff04008388 */ /* 0x0003e20000000800 */
[----:B------:R-:W-:Y:S06]  /*0290*/  BAR.SYNC.DEFER_BLOCKING 0x0 ;  /* 0x0000000000007b1d */ /* 0x000fec0000010000 */
[----:B------:R-:W-:Y:S05]  /*02a0*/  @!P1 BRA `(.L_x_3) ;  /* 0x0000000000449947 */ /* 0x000fea0003800000 */
.L_x_4:
[----:B------:R-:W-:Y:S02]  /*02b0*/  LOP3.LUT R8, R6, 0x7ffffffe, RZ, 0xc0, !PT ;  /* 0x7ffffffe06087812 */ /* 0x000fe400078ec0ff */
[----:B------:R-:W-:-:S03]  /*02c0*/  SHF.R.U32.HI R12, RZ, 0x1, R6 ;  /* 0x00000001ff0c7819 */ /* 0x000fc60000011606 */
[----:B0-----:R-:W-:-:S05]  /*02d0*/  IMAD R7, R8, R5, RZ ;  /* 0x0000000508077224 */ /* 0x001fca00078e02ff */
[----:B------:R-:W-:-:S04]  /*02e0*/  IADD3 R8, PT, PT, R8, -0x1, R7 ;  /* 0xffffffff08087810 */ /* 0x000fc80007ffe007 */
[----:B------:R-:W-:-:S13]  /*02f0*/  ISETP.GE.U32.AND P0, PT, R8, UR8, PT ;  /* 0x0000000808007c0c */ /* 0x000fda000bf06070 */
[----:B------:R-:W-:-:S05]  /*0300*/  @!P0 IMAD.IADD R7, R12, 0x1, R7 ;  /* 0x000000010c078824 */ /* 0x000fca00078e0207 */
[----:B------:R-:W-:-:S05]  /*0310*/  @!P0 LEA R7, R7, UR4, 0x2 ;  /* 0x0000000407078c11 */ /* 0x000fca000f8e10ff */
[----:B------:R-:W-:Y:S01]  /*0320*/  @!P0 IMAD R10, R12, 0x4, R7 ;  /* 0x000000040c0a8824 */ /* 0x000fe200078e0207 */
[----:B------:R-:W-:Y:S04]  /*0330*/  @!P0 LDS R8, [R7+-0x4] ;  /* 0xfffffc0007088984 */ /* 0x000fe80000000800 */
[----:B------:R-:W0:Y:S02]  /*0340*/  @!P0 LDS R11, [R10+-0x4] ;  /* 0xfffffc000a0b8984 */ /* 0x000e240000000800 */
[----:B0-----:R-:W-:Y:S02]  /*0350*/  @!P0 IADD3 R13, PT, PT, R8, R11, RZ ;  /* 0x0000000b080d8210 */ /* 0x001fe40007ffe0ff */
[----:B------:R3:W-:Y:S04]  /*0360*/  @!P0 STS [R7+-0x4], R11 ;  /* 0xfffffc0b07008388 */ /* 0x0007e80000000800 */
[----:B------:R3:W-:Y:S01]  /*0370*/  @!P0 STS [R10+-0x4], R13 ;  /* 0xfffffc0d0a008388 */ /* 0x0007e20000000800 */
[----:B------:R-:W-:Y:S01]  /*0380*/  BAR.SYNC.DEFER_BLOCKING 0x0 ;  /* 0x0000000000007b1d */ /* 0x000fe20000010000 */
[----:B------:R-:W-:Y:S01]  /*0390*/  ISETP.GT.U32.AND P0, PT, R6, 0x3, PT ;  /* 0x000000030600780c */ /* 0x000fe20003f04070 */
[----:B------:R-:W-:-:S12]  /*03a0*/  IMAD.MOV.U32 R6, RZ, RZ, R12 ;  /* 0x000000ffff067224 */ /* 0x000fd800078e000c */
[----:B---3--:R-:W-:Y:S05]  /*03b0*/  @P0 BRA `(.L_x_4) ;  /* 0xfffffffc00bc0947 */ /* 0x008fea000383ffff */
.L_x_3:
[----:B------:R-:W-:-:S13]  /*03c0*/  ISETP.NE.AND P0, PT, R5, UR5, PT ;  /* 0x0000000505007c0c */ /* 0x000fda000bf05270 */
[----:B0-----:R-:W0:Y:S01]  /*03d0*/  @!P0 LDC.64 R6, c[0x0][0x388] ;  /* 0x0000e200ff068b82 */ /* 0x001e220000000a00 */
[----:B--2---:R2:W-:Y:S01]  /*03e0*/  @!P0 STG.E desc[UR6][R2.64], R9 ;  /* 0x0000000902008986 */ /* 0x0045e2000c101906 */
[----:B0-----:R-:W-:-:S05]  /*03f0*/  @!P0 IMAD.WIDE.U32 R6, R0, 0x4, R6 ;  /* 0x0000000400068825 */ /* 0x001fca00078e0006 */
[----:B------:R2:W-:Y:S01]  /*0400*/  @!P0 STG.E desc[UR6][R6.64], R9 ;  /* 0x0000000906008986 */ /* 0x0005e2000c101906 */
[----:B------:R-:W-:Y:S05]  /*0410*/  @!P0 EXIT ;  /* 0x000000000000894d */ /* 0x000fea0003800000 */
[----:B------:R-:W0:Y:S04]  /*0420*/  LDS R5, [R4+0x4] ;  /* 0x0000040004057984 */ /* 0x000e280000000800 */
[----:B0-----:R-:W-:Y:S01]  /*0430*/  STG.E desc[UR6][R2.64], R5 ;  /* 0x0000000502007986 */ /* 0x001fe2000c101906 */
[----:B------:R-:W-:Y:S05]  /*0440*/  EXIT ;  /* 0x000000000000794d */ /* 0x000fea0003800000 */
.L_x_5:
        /* <DEDUP_REMOVED lines=11> */
.L_x_17:


//--------------------- .text._Z9CountSortPiS_S_i --------------------------
	.section	.text._Z9CountSortPiS_S_i,"ax",@progbits
	.align	128
        .global         _Z9CountSortPiS_S_i
        .type           _Z9CountSortPiS_S_i,@function
        .size           _Z9CountSortPiS_S_i,(.L_x_18 - _Z9CountSortPiS_S_i)
        .other          _Z9CountSortPiS_S_i,@"STO_CUDA_ENTRY STV_DEFAULT"
_Z9CountSortPiS_S_i:
.text._Z9CountSortPiS_S_i:
[----:B------:R-:W-:Y:S01]  /*0000*/  LDC R1, c[0x0][0x37c] ;  /* 0x0000df00ff017b82 */ /* 0x000fe20000000800 */
[----:B------:R-:W0:Y:S01]  /*0010*/  S2R R9, SR_CTAID.X ;  /* 0x0000000000097919 */ /* 0x000e220000002500 */
[----:B------:R-:W0:Y:S06]  /*0020*/  LDCU UR4, c[0x0][0x360] ;  /* 0x00006c00ff0477ac */ /* 0x000e2c0008000800 */
[----:B------:R-:W1:Y:S01]  /*0030*/  LDC R2, c[0x0][0x370] ;  /* 0x0000dc00ff027b82 */ /* 0x000e620000000800 */
[----:B------:R-:W0:Y:S01]  /*0040*/  S2R R0, SR_TID.X ;  /* 0x0000000000007919 */ /* 0x000e220000002100 */
[----:B------:R-:W2:Y:S01]  /*0050*/  LDCU UR6, c[0x0][0x398] ;  /* 0x00007300ff0677ac */ /* 0x000ea20008000800 */
[----:B0-----:R-:W-:-:S02]  /*0060*/  IMAD R9, R9, UR4, R0 ;  /* 0x0000000409097c24 */ /* 0x001fc4000f8e0200 */
[----:B-1----:R-:W-:-:S03]  /*0070*/  IMAD R0, R2, UR4, RZ ;  /* 0x0000000402007c24 */ /* 0x002fc6000f8e02ff */
[----:B--2---:R-:W-:-:S13]  /*0080*/  ISETP.GE.AND P0, PT, R9, UR6, PT ;  /* 0x0000000609007c0c */ /* 0x004fda000bf06270 */
[----:B------:R-:W-:Y:S05]  /*0090*/  @P0 EXIT ;  /* 0x000000000000094d */ /* 0x000fea0003800000 */
[----:B------:R-:W0:Y:S01]  /*00a0*/  I2F.U32.RP R6, R0 ;  /* 0x0000000000067306 */ /* 0x000e220000209000 */
[C---:B------:R-:W-:Y:S01]  /*00b0*/  IMAD.IADD R4, R0.reuse, 0x1, R9 ;  /* 0x0000000100047824 */ /* 0x040fe200078e0209 */
[----:B------:R-:W-:Y:S01]  /*00c0*/  IADD3 R7, PT, PT, RZ, -R0, RZ ;  /* 0x80000000ff077210 */ /* 0x000fe20007ffe0ff */
[----:B------:R-:W1:Y:S01]  /*00d0*/  LDCU.64 UR4, c[0x0][0x358] ;  /* 0x00006b00ff0477ac */ /* 0x000e620008000a00 */
[----:B------:R-:W-:Y:S01]  /*00e0*/  ISETP.NE.U32.AND P2, PT, R0, RZ, PT ;  /* 0x000000ff0000720c */ /* 0x000fe20003f45070 */
[----:B------:R-:W-:Y:S01]  /*00f0*/  BSSY.RECONVERGENT B0, `(.L_x_6) ;  /* 0x000002d000007945 */ /* 0x000fe20003800200 */
[C---:B------:R-:W-:Y:S02]  /*0100*/  ISETP.GE.AND P0, PT, R4.reuse, UR6, PT ;  /* 0x0000000604007c0c */ /* 0x040fe4000bf06270 */
[----:B------:R-:W-:Y:S02]  /*0110*/  VIMNMX R5, PT, PT, R4, UR6, !PT ;  /* 0x0000000604057c48 */ /* 0x000fe4000ffe0100 */
[----:B------:R-:W-:-:S04]  /*0120*/  SEL R8, RZ, 0x1, P0 ;  /* 0x00000001ff087807 */ /* 0x000fc80000000000 */
[----:B------:R-:W-:Y:S01]  /*0130*/  IADD3 R5, PT, PT, R5, -R4, -R8 ;  /* 0x8000000405057210 */ /* 0x000fe20007ffe808 */
[----:B0-----:R-:W0:Y:S02]  /*0140*/  MUFU.RCP R6, R6 ;  /* 0x0000000600067308 */ /* 0x001e240000001000 */
[----:B0-----:R-:W-:-:S06]  /*0150*/  IADD3 R2, PT, PT, R6, 0xffffffe, RZ ;  /* 0x0ffffffe06027810 */ /* 0x001fcc0007ffe0ff */
[----:B------:R0:W2:Y:S02]  /*0160*/  F2I.FTZ.U32.TRUNC.NTZ R3, R2 ;  /* 0x0000000200037305 */ /* 0x0000a4000021f000 */
[----:B0-----:R-:W-:Y:S02]  /*0170*/  HFMA2 R2, -RZ, RZ, 0, 0 ;  /* 0x00000000ff027431 */ /* 0x001fe400000001ff */
[----:B--2---:R-:W-:-:S04]  /*0180*/  IMAD R7, R7, R3, RZ ;  /* 0x0000000307077224 */ /* 0x004fc800078e02ff */
[----:B------:R-:W-:-:S06]  /*0190*/  IMAD.HI.U32 R6, R3, R7, R2 ;  /* 0x0000000703067227 */ /* 0x000fcc00078e0002 */
[----:B------:R-:W-:Y:S02]  /*01a0*/  IMAD.HI.U32 R11, R6, R5, RZ ;  /* 0x00000005060b7227 */ /* 0x000fe400078e00ff */
[----:B------:R-:W0:Y:S02]  /*01b0*/  LDC.64 R6, c[0x0][0x380] ;  /* 0x0000e000ff067b82 */ /* 0x000e240000000a00 */
[----:B------:R-:W-:-:S04]  /*01c0*/  IMAD.MOV R2, RZ, RZ, -R11 ;  /* 0x000000ffff027224 */ /* 0x000fc800078e0a0b */
[----:B------:R-:W-:Y:S02]  /*01d0*/  IMAD R5, R0, R2, R5 ;  /* 0x0000000200057224 */ /* 0x000fe400078e0205 */
[----:B------:R-:W2:Y:S03]  /*01e0*/  LDC.64 R2, c[0x0][0x388] ;  /* 0x0000e200ff027b82 */ /* 0x000ea60000000a00 */
[----:B------:R-:W-:-:S13]  /*01f0*/  ISETP.GE.U32.AND P0, PT, R5, R0, PT ;  /* 0x000000000500720c */ /* 0x000fda0003f06070 */
[----:B------:R-:W-:Y:S02]  /*0200*/  @P0 IADD3 R5, PT, PT, -R0, R5, RZ ;  /* 0x0000000500050210 */ /* 0x000fe40007ffe1ff */
[----:B------:R-:W-:Y:S02]  /*0210*/  @P0 IADD3 R11, PT, PT, R11, 0x1, RZ ;  /* 0x000000010b0b0810 */ /* 0x000fe40007ffe0ff */
[-C--:B------:R-:W-:Y:S02]  /*0220*/  ISETP.GE.U32.AND P1, PT, R5, R0.reuse, PT ;  /* 0x000000000500720c */ /* 0x080fe40003f26070 */
[----:B------:R-:W3:Y:S11]  /*0230*/  LDC.64 R4, c[0x0][0x390] ;  /* 0x0000e400ff047b82 */ /* 0x000ef60000000a00 */
[----:B------:R-:W-:Y:S01]  /*0240*/  @P1 VIADD R11, R11, 0x1 ;  /* 0x000000010b0b1836 */ /* 0x000fe20000000000 */
[----:B------:R-:W-:-:S04]  /*0250*/  @!P2 LOP3.LUT R11, RZ, R0, RZ, 0x33, !PT ;  /* 0x00000000ff0ba212 */ /* 0x000fc800078e33ff */
[----:B------:R-:W-:-:S04]  /*0260*/  IADD3 R8, PT, PT, R8, R11, RZ ;  /* 0x0000000b08087210 */ /* 0x000fc80007ffe0ff */
[C---:B------:R-:W-:Y:S02]  /*0270*/  LOP3.LUT R10, R8.reuse, 0x3, RZ, 0xc0, !PT ;  /* 0x00000003080a7812 */ /* 0x040fe400078ec0ff */
[----:B------:R-:W-:Y:S02]  /*0280*/  ISETP.GE.U32.AND P1, PT, R8, 0x3, PT ;  /* 0x000000030800780c */ /* 0x000fe40003f26070 */
[----:B------:R-:W-:-:S13]  /*0290*/  ISETP.NE.AND P0, PT, R10, 0x3, PT ;  /* 0x000000030a00780c */ /* 0x000fda0003f05270 */
[----:B012---:R-:W-:Y:S05]  /*02a0*/  @!P0 BRA `(.L_x_7) ;  /* 0x0000000000448947 */ /* 0x007fea0003800000 */
[----:B------:R-:W0:Y:S01]  /*02b0*/  LDC.64 R10, c[0x0][0x390] ;  /* 0x0000e400ff0a7b82 */ /* 0x000e220000000a00 */
[----:B------:R-:W-:-:S04]  /*02c0*/  IADD3 R8, PT, PT, R8, 0x1, RZ ;  /* 0x0000000108087810 */ /* 0x000fc80007ffe0ff */
[----:B------:R-:W-:-:S03]  /*02d0*/  LOP3.LUT R8, R8, 0x3, RZ, 0xc0, !PT ;  /* 0x0000000308087812 */ /* 0x000fc600078ec0ff */
[----:B------:R-:W1:Y:S02]  /*02e0*/  LDC.64 R12, c[0x0][0x380] ;  /* 0x0000e000ff0c7b82 */ /* 0x000e640000000a00 */
[----:B------:R-:W-:-:S06]  /*02f0*/  IMAD.MOV R8, RZ, RZ, -R8 ;  /* 0x000000ffff087224 */ /* 0x000fcc00078e0a08 */
[----:B------:R-:W2:Y:S02]  /*0300*/  LDC.64 R14, c[0x0][0x388] ;  /* 0x0000e200ff0e7b82 */ /* 0x000ea40000000a00 */
.L_x_8:
[----:B--2-4-:R-:W-:-:S06]  /*0310*/  IMAD.WIDE R16, R9, 0x4, R14 ;  /* 0x0000000409107825 */ /* 0x014fcc00078e020e */
[----:B------:R-:W1:Y:S01]  /*0320*/  LDG.E R17, desc[UR4][R16.64] ;  /* 0x0000000410117981 */ /* 0x000e62000c1e1900 */
[----:B------:R-:W-:Y:S01]  /*0330*/  MOV R23, 0xffffffff ;  /* 0xffffffff00177802 */ /* 0x000fe20000000f00 */
[----:B-1----:R-:W-:-:S06]  /*0340*/  IMAD.WIDE R18, R17, 0x4, R12 ;  /* 0x0000000411127825 */ /* 0x002fcc00078e020c */
[----:B------:R-:W0:Y:S01]  /*0350*/  ATOMG.E.ADD.STRONG.GPU PT, R19, desc[UR4][R18.64], R23 ;  /* 0x80000017121379a8 */ /* 0x000e2200081ef104 */
[----:B------:R-:W-:Y:S01]  /*0360*/  IADD3 R8, PT, PT, R8, 0x1, RZ ;  /* 0x0000000108087810 */ /* 0x000fe20007ffe0ff */
[----:B------:R-:W-:-:S03]  /*0370*/  IMAD.IADD R9, R0, 0x1, R9 ;  /* 0x0000000100097824 */ /* 0x000fc600078e0209 */
[----:B------:R-:W-:Y:S01]  /*0380*/  ISETP.NE.AND P0, PT, R8, RZ, PT ;  /* 0x000000ff0800720c */ /* 0x000fe20003f05270 */
[----:B0-----:R-:W-:-:S05]  /*0390*/  IMAD.WIDE R20, R19, 0x4, R10 ;  /* 0x0000000413147825 */ /* 0x001fca00078e020a */
[----:B------:R4:W-:Y:S07]  /*03a0*/  STG.E desc[UR4][R20.64+-0x4], R17 ;  /* 0xfffffc1114007986 */ /* 0x0009ee000c101904 */
[----:B------:R-:W-:Y:S05]  /*03b0*/  @P0 BRA `(.L_x_8) ;  /* 0xfffffffc00d40947 */ /* 0x000fea000383ffff */
.L_x_7:
[----:B------:R-:W-:Y:S05]  /*03c0*/  BSYNC.RECONVERGENT B0 ;  /* 0x0000000000007941 */ /* 0x000fea0003800200 */
.L_x_6:
[----:B------:R-:W-:Y:S05]  /*03d0*/  @!P1 EXIT ;  /* 0x000000000000994d */ /* 0x000fea0003800000 */
.L_x_9:
[----:B----4-:R-:W-:-:S05]  /*03e0*/  IMAD.WIDE R20, R9, 0x4, R2 ;  /* 0x0000000409147825 */ /* 0x010fca00078e0202 */
[----:B------:R-:W2:Y:S01]  /*03f0*/  LDG.E R25, desc[UR4][R20.64] ;  /* 0x0000000414197981 */ /* 0x000ea2000c1e1900 */
[----:B------:R-:W-:Y:S01]  /*0400*/  MOV R8, 0xffffffff ;  /* 0xffffffff00087802 */ /* 0x000fe20000000f00 */
[----:B--2---:R-:W-:-:S06]  /*0410*/  IMAD.WIDE R10, R25, 0x4, R6 ;  /* 0x00000004190a7825 */ /* 0x004fcc00078e0206 */
[----:B------:R-:W3:Y:S01]  /*0420*/  ATOMG.E.ADD.STRONG.GPU PT, R11, desc[UR4][R10.64], R8 ;  /* 0x800000080a0b79a8 */ /* 0x000ee200081ef104 */
[----:B------:R-:W-:-:S04]  /*0430*/  IMAD.WIDE R14, R0, 0x4, R20 ;  /* 0x00000004000e7825 */ /* 0x000fc800078e0214 */
[----:B-1-3--:R-:W-:-:S05]  /*0440*/  IMAD.WIDE R12, R11, 0x4, R4 ;  /* 0x000000040b0c7825 */ /* 0x00afca00078e0204 */
[----:B------:R0:W-:Y:S04]  /*0450*/  STG.E desc[UR4][R12.64+-0x4], R25 ;  /* 0xfffffc190c007986 */ /* 0x0001e8000c101904 */
[----:B------:R-:W2:Y:S02]  /*0460*/  LDG.E R27, desc[UR4][R14.64] ;  /* 0x000000040e1b7981 */ /* 0x000ea4000c1e1900 */
[----:B--2---:R-:W-:-:S06]  /*0470*/  IMAD.WIDE R16, R27, 0x4, R6 ;  /* 0x000000041b107825 */ /* 0x004fcc00078e0206 */
[----:B------:R-:W2:Y:S01]  /*0480*/  ATOMG.E.ADD.STRONG.GPU PT, R17, desc[UR4][R16.64], R8 ;  /* 0x80000008101179a8 */ /* 0x000ea200081ef104 */
[----:B------:R-:W-:-:S04]  /*0490*/  IMAD.WIDE R20, R0, 0x4, R14 ;  /* 0x0000000400147825 */ /* 0x000fc800078e020e */
[----:B--2---:R-:W-:-:S05]  /*04a0*/  IMAD.WIDE R18, R17, 0x4, R4 ;  /* 0x0000000411127825 */ /* 0x004fca00078e0204 */
[----:B------:R1:W-:Y:S04]  /*04b0*/  STG.E desc[UR4][R18.64+-0x4], R27 ;  /* 0xfffffc1b12007986 */ /* 0x0003e8000c101904 */
[----:B------:R-:W2:Y:S02]  /*04c0*/  LDG.E R29, desc[UR4][R20.64] ;  /* 0x00000004141d7981 */ /* 0x000ea4000c1e1900 */
[----:B--2---:R-:W-:-:S06]  /*04d0*/  IMAD.WIDE R10, R29, 0x4, R6 ;  /* 0x000000041d0a7825 */ /* 0x004fcc00078e0206 */
[----:B------:R-:W2:Y:S01]  /*04e0*/  ATOMG.E.ADD.STRONG.GPU PT, R11, desc[UR4][R10.64], R8 ;  /* 0x800000080a0b79a8 */ /* 0x000ea200081ef104 */
[----:B0-----:R-:W-:-:S04]  /*04f0*/  IMAD.WIDE R12, R0, 0x4, R20 ;  /* 0x00000004000c7825 */ /* 0x001fc800078e0214 */
[----:B--2---:R-:W-:-:S05]  /*0500*/  IMAD.WIDE R22, R11, 0x4, R4 ;  /* 0x000000040b167825 */ /* 0x004fca00078e0204 */
[----:B------:R1:W-:Y:S04]  /*0510*/  STG.E desc[UR4][R22.64+-0x4], R29 ;  /* 0xfffffc1d16007986 */ /* 0x0003e8000c101904 */
[----:B------:R-:W2:Y:S02]  /*0520*/  LDG.E R13, desc[UR4][R12.64] ;  /* 0x000000040c0d7981 */ /* 0x000ea4000c1e1900 */
[----:B--2---:R-:W-:-:S06]  /*0530*/  IMAD.WIDE R14, R13, 0x4, R6 ;  /* 0x000000040d0e7825 */ /* 0x004fcc00078e0206 */
[----:B------:R-:W2:Y:S01]  /*0540*/  ATOMG.E.ADD.STRONG.GPU PT, R15, desc[UR4][R14.64], R8 ;  /* 0x800000080e0f79a8 */ /* 0x000ea200081ef104 */
[----:B------:R-:W-:-:S04]  /*0550*/  LEA R9, R0, R9, 0x2 ;  /* 0x0000000900097211 */ /* 0x000fc800078e10ff */
[----:B------:R-:W-:Y:S01]  /*0560*/  ISETP.GE.AND P0, PT, R9, UR6, PT ;  /* 0x0000000609007c0c */ /* 0x000fe2000bf06270 */
[----:B--2---:R-:W-:-:S05]  /*0570*/  IMAD.WIDE R16, R15, 0x4, R4 ;  /* 0x000000040f107825 */ /* 0x004fca00078e0204 */
[----:B------:R1:W-:Y:S07]  /*0580*/  STG.E desc[UR4][R16.64+-0x4], R13 ;  /* 0xfffffc0d10007986 */ /* 0x0003ee000c101904 */
[----:B------:R-:W-:Y:S05]  /*0590*/  @!P0 BRA `(.L_x_9) ;  /* 0xfffffffc00908947 */ /* 0x000fea000383ffff */
[----:B------:R-:W-:Y:S05]  /*05a0*/  EXIT ;  /* 0x000000000000794d */ /* 0x000fea0003800000 */
.L_x_10:
        /* <DEDUP_REMOVED lines=13> */
.L_x_18:


//--------------------- .text._Z9HistohramPiS_i   --------------------------
	.section	.text._Z9HistohramPiS_i,"ax",@progbits
	.align	128
        .global         _Z9HistohramPiS_i
        .type           _Z9HistohramPiS_i,@function
        .size           _Z9HistohramPiS_i,(.L_x_19 - _Z9HistohramPiS_i)
        .other          _Z9HistohramPiS_i,@"STO_CUDA_ENTRY STV_DEFAULT"
_Z9HistohramPiS_i:
.text._Z9HistohramPiS_i:
        /* <DEDUP_REMOVED lines=11> */
[C---:B------:R-:W-:Y:S01]  /*00b0*/  IADD3 R4, PT, PT, R0.reuse, R7, RZ ;  /* 0x0000000700047210 */ /* 0x040fe20007ffe0ff */
[----:B------:R-:W-:Y:S01]  /*00c0*/  IMAD.MOV R9, RZ, RZ, -R0 ;  /* 0x000000ffff097224 */ /* 0x000fe200078e0a00 */
[----:B------:R-:W-:Y:S01]  /*00d0*/  ISETP.NE.U32.AND P2, PT, R0, RZ, PT ;  /* 0x000000ff0000720c */ /* 0x000fe20003f45070 */
[----:B------:R-:W1:Y:S01]  /*00e0*/  LDCU.64 UR4, c[0x0][0x358] ;  /* 0x00006b00ff0477ac */ /* 0x000e620008000a00 */
[C---:B------:R-:W-:Y:S01]  /*00f0*/  ISETP.GE.AND P0, PT, R4.reuse, UR6, PT ;  /* 0x0000000604007c0c */ /* 0x040fe2000bf06270 */
[----:B------:R-:W-:Y:S01]  /*0100*/  BSSY.RECONVERGENT B0, `(.L_x_11) ;  /* 0x0000028000007945 */ /* 0x000fe20003800200 */
[----:B------:R-:W-:Y:S02]  /*0110*/  VIMNMX R5, PT, PT, R4, UR6, !PT ;  /* 0x0000000604057c48 */ /* 0x000fe4000ffe0100 */
[----:B------:R-:W-:-:S04]  /*0120*/  SEL R6, RZ, 0x1, P0 ;  /* 0x00000001ff067807 */ /* 0x000fc80000000000 */
[----:B------:R-:W-:Y:S01]  /*0130*/  IADD3 R5, PT, PT, R5, -R4, -R6 ;  /* 0x8000000405057210 */ /* 0x000fe20007ffe806 */
[----:B0-----:R-:W0:Y:S02]  /*0140*/  MUFU.RCP R8, R8 ;  /* 0x0000000800087308 */ /* 0x001e240000001000 */
[----:B0-----:R-:W-:-:S06]  /*0150*/  IADD3 R2, PT, PT, R8, 0xffffffe, RZ ;  /* 0x0ffffffe08027810 */ /* 0x001fcc0007ffe0ff */
[----:B------:R0:W2:Y:S02]  /*0160*/  F2I.FTZ.U32.TRUNC.NTZ R3, R2 ;  /* 0x0000000200037305 */ /* 0x0000a4000021f000 */
[----:B0-----:R-:W-:Y:S02]  /*0170*/  IMAD.MOV.U32 R2, RZ, RZ, RZ ;  /* 0x000000ffff027224 */ /* 0x001fe400078e00ff */
[----:B--2---:R-:W-:-:S04]  /*0180*/  IMAD R9, R9, R3, RZ ;  /* 0x0000000309097224 */ /* 0x004fc800078e02ff */
[----:B------:R-:W-:-:S06]  /*0190*/  IMAD.HI.U32 R8, R3, R9, R2 ;  /* 0x0000000903087227 */ /* 0x000fcc00078e0002 */
[----:B------:R-:W-:-:S05]  /*01a0*/  IMAD.HI.U32 R9, R8, R5, RZ ;  /* 0x0000000508097227 */ /* 0x000fca00078e00ff */
[----:B------:R-:W-:-:S05]  /*01b0*/  IADD3 R2, PT, PT, -R9, RZ, RZ ;  /* 0x000000ff09027210 */ /* 0x000fca0007ffe1ff */
[----:B------:R-:W-:Y:S02]  /*01c0*/  IMAD R5, R0, R2, R5 ;  /* 0x0000000200057224 */ /* 0x000fe400078e0205 */
[----:B------:R-:W0:Y:S03]  /*01d0*/  LDC.64 R2, c[0x0][0x388] ;  /* 0x0000e200ff027b82 */ /* 0x000e260000000a00 */
[----:B------:R-:W-:-:S13]  /*01e0*/  ISETP.GE.U32.AND P0, PT, R5, R0, PT ;  /* 0x000000000500720c */ /* 0x000fda0003f06070 */
[----:B------:R-:W-:Y:S01]  /*01f0*/  @P0 IMAD.IADD R5, R5, 0x1, -R0 ;  /* 0x0000000105050824 */ /* 0x000fe200078e0a00 */
[----:B------:R-:W-:-:S04]  /*0200*/  @P0 IADD3 R9, PT, PT, R9, 0x1, RZ ;  /* 0x0000000109090810 */ /* 0x000fc80007ffe0ff */
[-C--:B------:R-:W-:Y:S02]  /*0210*/  ISETP.GE.U32.AND P1, PT, R5, R0.reuse, PT ;  /* 0x000000000500720c */ /* 0x080fe40003f26070 */
[----:B------:R-:W2:Y:S11]  /*0220*/  LDC.64 R4, c[0x0][0x380] ;  /* 0x0000e000ff047b82 */ /* 0x000eb60000000a00 */
[----:B------:R-:W-:Y:S01]  /*0230*/  @P1 VIADD R9, R9, 0x1 ;  /* 0x0000000109091836 */ /* 0x000fe20000000000 */
[----:B------:R-:W-:-:S04]  /*0240*/  @!P2 LOP3.LUT R9, RZ, R0, RZ, 0x33, !PT ;  /* 0x00000000ff09a212 */ /* 0x000fc800078e33ff */
[----:B------:R-:W-:-:S04]  /*0250*/  IADD3 R6, PT, PT, R6, R9, RZ ;  /* 0x0000000906067210 */ /* 0x000fc80007ffe0ff */
[C---:B------:R-:W-:Y:S02]  /*0260*/  LOP3.LUT R8, R6.reuse, 0x3, RZ, 0xc0, !PT ;  /* 0x0000000306087812 */ /* 0x040fe400078ec0ff */
[----:B------:R-:W-:Y:S02]  /*0270*/  ISETP.GE.U32.AND P1, PT, R6, 0x3, PT ;  /* 0x000000030600780c */ /* 0x000fe40003f26070 */
[----:B------:R-:W-:-:S13]  /*0280*/  ISETP.NE.AND P0, PT, R8, 0x3, PT ;  /* 0x000000030800780c */ /* 0x000fda0003f05270 */
[----:B01----:R-:W-:Y:S05]  /*0290*/  @!P0 BRA `(.L_x_12) ;  /* 0x0000000000388947 */ /* 0x003fea0003800000 */
[----:B------:R-:W0:Y:S01]  /*02a0*/  LDC.64 R14, c[0x0][0x380] ;  /* 0x0000e000ff0e7b82 */ /* 0x000e220000000a00 */
[----:B------:R-:W-:-:S05]  /*02b0*/  VIADD R6, R6, 0x1 ;  /* 0x0000000106067836 */ /* 0x000fca0000000000 */
[----:B------:R-:W-:Y:S02]  /*02c0*/  LOP3.LUT R6, R6, 0x3, RZ, 0xc0, !PT ;  /* 0x0000000306067812 */ /* 0x000fe400078ec0ff */
[----:B------:R-:W1:Y:S02]  /*02d0*/  LDC.64 R12, c[0x0][0x388] ;  /* 0x0000e200ff0c7b82 */ /* 0x000e640000000a00 */
[----:B------:R-:W-:-:S07]  /*02e0*/  IADD3 R6, PT, PT, -R6, RZ, RZ ;  /* 0x000000ff06067210 */ /* 0x000fce0007ffe1ff */
.L_x_13:
[----:B-1----:R-:W-:-:S06]  /*02f0*/  IMAD.WIDE R8, R7, 0x4, R12 ;  /* 0x0000000407087825 */ /* 0x002fcc00078e020c */
[----:B------:R-:W0:Y:S01]  /*0300*/  LDG.E R9, desc[UR4][R8.64] ;  /* 0x0000000408097981 */ /* 0x000e22000c1e1900 */
[----:B------:R-:W-:Y:S01]  /*0310*/  IADD3 R6, PT, PT, R6, 0x1, RZ ;  /* 0x0000000106067810 */ /* 0x000fe20007ffe0ff */
[----:B---3--:R-:W-:-:S03]  /*0320*/  IMAD.MOV.U32 R17, RZ, RZ, 0x1 ;  /* 0x00000001ff117424 */ /* 0x008fc600078e00ff */
[----:B------:R-:W-:Y:S01]  /*0330*/  ISETP.NE.AND P0, PT, R6, RZ, PT ;  /* 0x000000ff0600720c */ /* 0x000fe20003f05270 */
[----:B------:R-:W-:Y:S02]  /*0340*/  IMAD.IADD R7, R0, 0x1, R7 ;  /* 0x0000000100077824 */ /* 0x000fe400078e0207 */
[----:B0-----:R-:W-:-:S05]  /*0350*/  IMAD.WIDE R10, R9, 0x4, R14 ;  /* 0x00000004090a7825 */ /* 0x001fca00078e020e */
[----:B------:R3:W-:Y:S05]  /*0360*/  REDG.E.ADD.STRONG.GPU desc[UR4][R10.64], R17 ;  /* 0x000000110a00798e */ /* 0x0007ea000c12e104 */
[----:B------:R-:W-:Y:S05]  /*0370*/  @P0 BRA `(.L_x_13) ;  /* 0xfffffffc00dc0947 */ /* 0x000fea000383ffff */
.L_x_12:
[----:B------:R-:W-:Y:S05]  /*0380*/  BSYNC.RECONVERGENT B0 ;  /* 0x0000000000007941 */ /* 0x000fea0003800200 */
.L_x_11:
[----:B------:R-:W-:Y:S05]  /*0390*/  @!P1 EXIT ;  /* 0x000000000000994d */ /* 0x000fea0003800000 */
.L_x_14:
[----:B------:R-:W-:-:S05]  /*03a0*/  IMAD.WIDE R18, R7, 0x4, R2 ;  /* 0x0000000407127825 */ /* 0x000fca00078e0202 */
[----:B0-----:R-:W2:Y:S01]  /*03b0*/  LDG.E R9, desc[UR4][R18.64] ;  /* 0x0000000412097981 */ /* 0x001ea2000c1e1900 */
[----:B------:R-:W-:Y:S02]  /*03c0*/  HFMA2 R23, -RZ, RZ, 0, 5.9604644775390625e-08 ;  /* 0x00000001ff177431 */ /* 0x000fe400000001ff */
[----:B---3--:R-:W-:-:S04]  /*03d0*/  IMAD.WIDE R10, R0, 0x4, R18 ;  /* 0x00000004000a7825 */ /* 0x008fc800078e0212 */
[----:B--2---:R-:W-:-:S05]  /*03e0*/  IMAD.WIDE R8, R9, 0x4, R4 ;  /* 0x0000000409087825 */ /* 0x004fca00078e0204 */
[----:B------:R0:W-:Y:S04]  /*03f0*/  REDG.E.ADD.STRONG.GPU desc[UR4][R8.64], R23 ;  /* 0x000000170800798e */ /* 0x0001e8000c12e104 */
[----:B------:R-:W2:Y:S01]  /*0400*/  LDG.E R13, desc[UR4][R10.64] ;  /* 0x000000040a0d7981 */ /* 0x000ea2000c1e1900 */
[----:B------:R-:W-:-:S04]  /*0410*/  IMAD.WIDE R14, R0, 0x4, R10 ;  /* 0x00000004000e7825 */ /* 0x000fc800078e020a */
[----:B--2---:R-:W-:-:S05]  /*0420*/  IMAD.WIDE R12, R13, 0x4, R4 ;  /* 0x000000040d0c7825 */ /* 0x004fca00078e0204 */
[----:B------:R0:W-:Y:S04]  /*0430*/  REDG.E.ADD.STRONG.GPU desc[UR4][R12.64], R23 ;  /* 0x000000170c00798e */ /* 0x0001e8000c12e104 */
[----:B------:R-:W2:Y:S01]  /*0440*/  LDG.E R17, desc[UR4][R14.64] ;  /* 0x000000040e117981 */ /* 0x000ea2000c1e1900 */
[C---:B------:R-:W-:Y:S01]  /*0450*/  IMAD.WIDE R18, R0.reuse, 0x4, R14 ;  /* 0x0000000400127825 */ /* 0x040fe200078e020e */
[----:B------:R-:W-:-:S03]  /*0460*/  LEA R7, R0, R7, 0x2 ;  /* 0x0000000700077211 */ /* 0x000fc600078e10ff */
[----:B--2---:R-:W-:-:S05]  /*0470*/  IMAD.WIDE R16, R17, 0x4, R4 ;  /* 0x0000000411107825 */ /* 0x004fca00078e0204 */
[----:B------:R0:W-:Y:S04]  /*0480*/  REDG.E.ADD.STRONG.GPU desc[UR4][R16.64], R23 ;  /* 0x000000171000798e */ /* 0x0001e8000c12e104 */
[----:B------:R-:W2:Y:S01]  /*0490*/  LDG.E R19, desc[UR4][R18.64] ;  /* 0x0000000412137981 */ /* 0x000ea2000c1e1900 */
[----:B------:R-:W-:Y:S01]  /*04a0*/  ISETP.GE.AND P0, PT, R7, UR6, PT ;  /* 0x0000000607007c0c */ /* 0x000fe2000bf06270 */
[----:B--2---:R-:W-:-:S05]  /*04b0*/  IMAD.WIDE R20, R19, 0x4, R4 ;  /* 0x0000000413147825 */ /* 0x004fca00078e0204 */
[----:B------:R0:W-:Y:S07]  /*04c0*/  REDG.E.ADD.STRONG.GPU desc[UR4][R20.64], R23 ;  /* 0x000000171400798e */ /* 0x0001ee000c12e104 */
[----:B------:R-:W-:Y:S05]  /*04d0*/  @!P0 BRA `(.L_x_14) ;  /* 0xfffffffc00b08947 */ /* 0x000fea000383ffff */
[----:B------:R-:W-:Y:S05]  /*04e0*/  EXIT ;  /* 0x000000000000794d */ /* 0x000fea0003800000 */
.L_x_15:
        /* <DEDUP_REMOVED lines=9> */
.L_x_19:


//--------------------- .nv.shared.reserved.0     --------------------------
	.section	.nv.shared.reserved.0,"aw",@nobits
	.weak		__nv_reservedSMEM_offset_0_alias
	.size		__nv_reservedSMEM_offset_0_alias, 0, 64
	.other		__nv_reservedSMEM_offset_0_alias,@"STO_CUDA_RESERVED_SHARED STV_DEFAULT"
__nv_reservedSMEM_offset_0_alias:
	.zero		0
	.zero		64


//--------------------- .nv.shared._Z15KernelBlockScanPiS_ --------------------------
	.section	.nv.shared._Z15KernelBlockScanPiS_,"aw",@nobits
	.sectionflags	@""
	.align	4
.nv.shared._Z15KernelBlockScanPiS_:
	.zero		2048


//--------------------- .nv.constant0._Z16KernelBlockShiftPiS_ --------------------------
	.section	.nv.constant0._Z16KernelBlockShiftPiS_,"a",@progbits
	.sectionflags	@""
	.align	4
.nv.constant0._Z16KernelBlockShiftPiS_:
	.zero		912


//--------------------- .nv.constant0._Z15KernelBlockScanPiS_ --------------------------
	.section	.nv.constant0._Z15KernelBlockScanPiS_,"a",@progbits
	.sectionflags	@""
	.align	4
.nv.constant0._Z15KernelBlockScanPiS_:
	.zero		912


//--------------------- .nv.constant0._Z9CountSortPiS_S_i --------------------------
	.section	.nv.constant0._Z9CountSortPiS_S_i,"a",@progbits
	.sectionflags	@""
	.align	4
.nv.constant0._Z9CountSortPiS_S_i:
	.zero		924


//--------------------- .nv.constant0._Z9HistohramPiS_i --------------------------
	.section	.nv.constant0._Z9HistohramPiS_i,"a",@progbits
	.sectionflags	@""
	.align	4
.nv.constant0._Z9HistohramPiS_i:
	.zero		916


//--------------------- SYMBOLS --------------------------

	.type		.nv.reservedSmem.offset0,@object
	.size		.nv.reservedSmem.offset0,0x4
	.type		.nv.reservedSmem.cap,@object
	.size		.nv.reservedSmem.cap,0x4
